//
// Generated by NVIDIA NVVM Compiler
//
// Compiler Build ID: CL-36424714
// Cuda compilation tools, release 13.0, V13.0.88
// Based on NVVM 20.0.0
//

.version 9.0
.target sm_100
.address_size 64

	// .globl	_Z8helloGPUv
.extern .func  (.param .b32 func_retval0) vprintf
(
	.param .b64 vprintf_param_0,
	.param .b64 vprintf_param_1
)
;
.global .align 1 .b8 $str[11] = {72, 101, 108, 108, 111, 32, 71, 80, 85, 10};

.visible .entry _Z8helloGPUv()
{
	.reg .b32 	%r<3>;
	.reg .b64 	%rd<3>;

	mov.u64 	%rd1, $str;
	cvta.global.u64 	%rd2, %rd1;
	{ // callseq 0, 0
	.param .b64 param0;
	st.param.b64 	[param0], %rd2;
	.param .b64 param1;
	st.param.b64 	[param1], 0;
	.param .b32 retval0;
	call.uni (retval0), 
	vprintf, 
	(
	param0, 
	param1
	);
	ld.param.b32 	%r1, [retval0];
	} // callseq 0
	ret;

}


// ===== COMPILED SASS (sm_100) =====

	.target	sm_100

	.elftype	@"ET_EXEC"


//--------------------- .note.nv.tkinfo           --------------------------
	.section	.note.nv.tkinfo,"",@"SHT_NOTE"
	.sectionflags	@"SHF_NOTE_NV_TKINFO"
	.tkinfo
        /*0018*/ 	.word	0x00000002
        /*0030*/ 	.string	""
        /*0030*/ 	.string	"ptxas"
        /*0030*/ 	.string	"Cuda compilation tools, release 13.0, V13.0.88"
        /*0030*/ 	.string	"Build cuda_13.0.r13.0/compiler.36424714_0"
        /*0030*/ 	.string	"-arch sm_100 -m 64 "



//--------------------- .note.nv.cuinfo           --------------------------
	.section	.note.nv.cuinfo,"",@"SHT_NOTE"
	.sectionflags	@"SHF_NOTE_NV_CUINFO"
        /*0018*/ 	.short	0x0002
        /*001a*/ 	.short	0x0064
        /*001c*/ 	.short	0x0082
	.zero		2


//--------------------- .nv.info                  --------------------------
	.section	.nv.info,"",@"SHT_CUDA_INFO"
	.align	4


	//----- nvinfo : EIATTR_REGCOUNT
	.align		4
        /*0000*/ 	.byte	0x04, 0x2f
        /*0002*/ 	.short	(.L_2 - .L_1)
	.align		4
.L_1:
        /*0004*/ 	.word	index@(_Z8helloGPUv)
        /*0008*/ 	.word	0x00000018


	//----- nvinfo : EIATTR_FRAME_SIZE
	.align		4
.L_2:
        /*000c*/ 	.byte	0x04, 0x11
        /*000e*/ 	.short	(.L_4 - .L_3)
	.align		4
.L_3:
        /*0010*/ 	.word	index@(_Z8helloGPUv)
        /*0014*/ 	.word	0x00000000


	//----- nvinfo : EIATTR_MIN_STACK_SIZE
	.align		4
.L_4:
        /*0018*/ 	.byte	0x04, 0x12
        /*001a*/ 	.short	(.L_6 - .L_5)
	.align		4
.L_5:
        /*001c*/ 	.word	index@(_Z8helloGPUv)
        /*0020*/ 	.word	0x00000000
.L_6:


//--------------------- .nv.compat                --------------------------
	.section	.nv.compat,"",@"SHT_CUDA_COMPAT_INFO"
	.align	4
        /*0000*/ 	.byte	0x02, 0x09, 0x00, 0x00, 0x02, 0x02, 0x01, 0x00, 0x02, 0x05, 0x05, 0x00, 0x03, 0x07, 0x01, 0x01
        /*0010*/ 	.byte	0x02, 0x03, 0x00, 0x00, 0x02, 0x06, 0x01, 0x00, 0x04, 0x0b, 0x08, 0x00, 0x09, 0x00, 0x00, 0x00
        /*0020*/ 	.byte	0x00, 0x00, 0x00, 0x00


//--------------------- .nv.info._Z8helloGPUv     --------------------------
	.section	.nv.info._Z8helloGPUv,"",@"SHT_CUDA_INFO"
	.sectionflags	@""
	.align	4


	//----- nvinfo : EIATTR_CUDA_API_VERSION
	.align		4
        /*0000*/ 	.byte	0x04, 0x37
        /*0002*/ 	.short	(.L_8 - .L_7)
.L_7:
        /*0004*/ 	.word	0x00000082


	//----- nvinfo : EIATTR_SPARSE_MMA_MASK
	.align		4
.L_8:
        /*0008*/ 	.byte	0x03, 0x50
        /*000a*/ 	.short	0x0000


	//----- nvinfo : EIATTR_MAXREG_COUNT
	.align		4
        /*000c*/ 	.byte	0x03, 0x1b
        /*000e*/ 	.short	0x00ff


	//----- nvinfo : EIATTR_EXTERNS
	.align		4
        /*0010*/ 	.byte	0x04, 0x0f
        /*0012*/ 	.short	(.L_10 - .L_9)


	//   ....[0]....
	.align		4
.L_9:
        /*0014*/ 	.word	index@(vprintf)


	//----- nvinfo : EIATTR_MERCURY_ISA_VERSION
	.align		4
.L_10:
        /*0018*/ 	.byte	0x03, 0x5f
        /*001a*/ 	.short	0x0101


	//----- nvinfo : EIATTR_VRC_CTA_INIT_COUNT
	.align		4
        /*001c*/ 	.byte	0x02, 0x4a
	.zero		1
	.zero		1


	//----- nvinfo : EIATTR_SYSCALL_OFFSETS
	.align		4
        /*0020*/ 	.byte	0x04, 0x46
        /*0022*/ 	.short	(.L_12 - .L_11)


	//   ....[0]....
.L_11:
        /*0024*/ 	.word	0x00000080


	//----- nvinfo : EIATTR_EXIT_INSTR_OFFSETS
	.align		4
.L_12:
        /*0028*/ 	.byte	0x04, 0x1c
        /*002a*/ 	.short	(.L_14 - .L_13)


	//   ....[0]....
.L_13:
        /*002c*/ 	.word	0x00000090


	//----- nvinfo : EIATTR_SW_WAR
	.align		4
.L_14:
        /*0030*/ 	.byte	0x04, 0x36
        /*0032*/ 	.short	(.L_16 - .L_15)
.L_15:
        /*0034*/ 	.word	0x00000008
.L_16:


//--------------------- .nv.callgraph             --------------------------
	.section	.nv.callgraph,"",@"SHT_CUDA_CALLGRAPH"
	.align	4
	.sectionentsize	8
	.align		4
        /*0000*/ 	.word	0x00000000
	.align		4
        /*0004*/ 	.word	0xffffffff
	.align		4
        /*0008*/ 	.word	index@(_Z8helloGPUv)
	.align		4
        /*000c*/ 	.word	index@(vprintf)
	.align		4
        /*0010*/ 	.word	0x00000000
	.align		4
        /*0014*/ 	.word	0xfffffffe
	.align		4
        /*0018*/ 	.word	0x00000000
	.align		4
        /*001c*/ 	.word	0xfffffffd
	.align		4
        /*0020*/ 	.word	0x00000000
	.align		4
        /*0024*/ 	.word	0xfffffffc


//--------------------- .nv.constant4             --------------------------
	.section	.nv.constant4,"a",@progbits
	.align	8
	.align		8
.nv.constant4:
        /*0000*/ 	.dword	vprintf
	.align		8
        /*0008*/ 	.dword	$str


//--------------------- .text._Z8helloGPUv        --------------------------
	.section	.text._Z8helloGPUv,"ax",@progbits
	.align	128
        .global         _Z8helloGPUv
        .type           _Z8helloGPUv,@function
        .size           _Z8helloGPUv,(.L_x_2 - _Z8helloGPUv)
        .other          _Z8helloGPUv,@"STO_CUDA_ENTRY STV_DEFAULT"
_Z8helloGPUv:
.text._Z8helloGPUv:
[----:B------:R-:W0:Y:S01]  /*0000*/  LDC R1, c[0x0][0x37c] ;  /* 0x0000df00ff017b82 */ /* 0x000e220000000800 */
[----:B------:R-:W-:Y:S01]  /*0010*/  MOV R0, 0x0 ;  /* 0x0000000000007802 */ /* 0x000fe20000000f00 */
[----:B------:R-:W1:Y:S01]  /*0020*/  LDCU.64 UR4, c[0x4][0x8] ;  /* 0x01000100ff0477ac */ /* 0x000e620008000a00 */
[----:B------:R-:W-:-:S05]  /*0030*/  CS2R R6, SRZ ;  /* 0x0000000000067805 */ /* 0x000fca000001ff00 */
[----:B------:R2:W3:Y:S01]  /*0040*/  LDC.64 R2, c[0x4][R0] ;  /* 0x0100000000027b82 */ /* 0x0004e20000000a00 */
[----:B-1----:R-:W-:Y:S02]  /*0050*/  IMAD.U32 R4, RZ, RZ, UR4 ;  /* 0x00000004ff047e24 */ /* 0x002fe4000f8e00ff */
[----:B--2---:R-:W-:-:S07]  /*0060*/  IMAD.U32 R5, RZ, RZ, UR5 ;  /* 0x00000005ff057e24 */ /* 0x004fce000f8e00ff */
[----:B------:R-:W-:-:S07]  /*0070*/  LEPC R20, `(.L_x_0) ;  /* 0x000000001014794e */ /* 0x000fce0000000000 */
[----:B0--3--:R-:W-:Y:S05]  /*0080*/  CALL.ABS.NOINC R2 ;  /* 0x0000000002007343 */ /* 0x009fea0003c00000 */
.L_x_0:
[----:B------:R-:W-:Y:S05]  /*0090*/  EXIT ;  /* 0x000000000000794d */ /* 0x000fea0003800000 */
.L_x_1:
[----:B------:R-:W-:-:S00]  /*00a0*/  BRA `(.L_x_1) ;  /* 0xfffffffc00fc7947 */ /* 0x000fc0000383ffff */
[----:B------:R-:W-:-:S00]  /*00b0*/  NOP ;  /* 0x0000000000007918 */ /* 0x000fc00000000000 */
        /* <DEDUP_REMOVED lines=12> */
.L_x_2:


//--------------------- .nv.global.init           --------------------------
	.section	.nv.global.init,"aw",@progbits
.nv.global.init:
	.type		$str,@object
	.size		$str,(.L_0 - $str)
$str:
        /*0000*/ 	.byte	0x48, 0x65, 0x6c, 0x6c, 0x6f, 0x20, 0x47, 0x50, 0x55, 0x0a, 0x00
.L_0:


//--------------------- .nv.shared.reserved.0     --------------------------
	.section	.nv.shared.reserved.0,"aw",@nobits
	.weak		__nv_reservedSMEM_offset_0_alias
	.size		__nv_reservedSMEM_offset_0_alias, 0, 64
	.other		__nv_reservedSMEM_offset_0_alias,@"STO_CUDA_RESERVED_SHARED STV_DEFAULT"
__nv_reservedSMEM_offset_0_alias:
	.zero		0
	.zero		64


//--------------------- .nv.constant0._Z8helloGPUv --------------------------
	.section	.nv.constant0._Z8helloGPUv,"a",@progbits
	.sectionflags	@""
	.align	4
.nv.constant0._Z8helloGPUv:
	.zero		896


//--------------------- SYMBOLS --------------------------

	.type		.nv.reservedSmem.offset0,@object
	.size		.nv.reservedSmem.offset0,0x4
	.type		vprintf,@function
